//
// Generated by NVIDIA NVVM Compiler
//
// Compiler Build ID: CL-36424714
// Cuda compilation tools, release 13.0, V13.0.88
// Based on NVVM 20.0.0
//

.version 9.0
.target sm_100
.address_size 64

	// .globl	_Z12compute_heatPfS_j

.visible .entry _Z12compute_heatPfS_j(
	.param .u64 .ptr .align 1 _Z12compute_heatPfS_j_param_0,
	.param .u64 .ptr .align 1 _Z12compute_heatPfS_j_param_1,
	.param .u32 _Z12compute_heatPfS_j_param_2
)
{
	.reg .pred 	%p<8>;
	.reg .b32 	%r<21>;
	.reg .b32 	%f<9>;
	.reg .b64 	%rd<15>;

	ld.param.u64 	%rd1, [_Z12compute_heatPfS_j_param_0];
	ld.param.u64 	%rd2, [_Z12compute_heatPfS_j_param_1];
	ld.param.u32 	%r3, [_Z12compute_heatPfS_j_param_2];
	mov.u32 	%r4, %ctaid.y;
	mov.u32 	%r5, %ntid.y;
	mov.u32 	%r6, %tid.y;
	mad.lo.s32 	%r1, %r4, %r5, %r6;
	mov.u32 	%r7, %ctaid.x;
	mov.u32 	%r8, %ntid.x;
	mov.u32 	%r9, %tid.x;
	mad.lo.s32 	%r2, %r7, %r8, %r9;
	setp.eq.s32 	%p1, %r1, 0;
	add.s32 	%r10, %r3, -1;
	setp.ge.u32 	%p2, %r1, %r10;
	or.pred  	%p3, %p1, %p2;
	setp.lt.s32 	%p4, %r2, 1;
	or.pred  	%p5, %p4, %p3;
	setp.ge.u32 	%p6, %r2, %r10;
	or.pred  	%p7, %p6, %p5;
	@%p7 bra 	$L__BB0_2;
	cvta.to.global.u64 	%rd3, %rd2;
	cvta.to.global.u64 	%rd4, %rd1;
	add.s32 	%r11, %r1, -1;
	mul.lo.s32 	%r12, %r3, %r11;
	add.s32 	%r13, %r12, %r2;
	mul.wide.u32 	%rd5, %r13, 4;
	add.s64 	%rd6, %rd3, %rd5;
	ld.global.f32 	%f1, [%rd6];
	shl.b32 	%r14, %r3, 1;
	add.s32 	%r15, %r12, %r14;
	add.s32 	%r16, %r15, %r2;
	mul.wide.u32 	%rd7, %r16, 4;
	add.s64 	%rd8, %rd3, %rd7;
	ld.global.f32 	%f2, [%rd8];
	add.f32 	%f3, %f1, %f2;
	sub.s32 	%r17, %r15, %r3;
	add.s32 	%r18, %r2, %r17;
	add.s32 	%r19, %r18, -1;
	mul.wide.u32 	%rd9, %r19, 4;
	add.s64 	%rd10, %rd3, %rd9;
	ld.global.f32 	%f4, [%rd10];
	add.f32 	%f5, %f3, %f4;
	add.s32 	%r20, %r18, 1;
	mul.wide.u32 	%rd11, %r20, 4;
	add.s64 	%rd12, %rd3, %rd11;
	ld.global.f32 	%f6, [%rd12];
	add.f32 	%f7, %f5, %f6;
	mul.f32 	%f8, %f7, 0f3E800000;
	mul.wide.u32 	%rd13, %r18, 4;
	add.s64 	%rd14, %rd4, %rd13;
	st.global.f32 	[%rd14], %f8;
$L__BB0_2:
	ret;

}


// ===== COMPILED SASS (sm_100) =====

	.target	sm_100

	.elftype	@"ET_EXEC"


//--------------------- .note.nv.tkinfo           --------------------------
	.section	.note.nv.tkinfo,"",@"SHT_NOTE"
	.sectionflags	@"SHF_NOTE_NV_TKINFO"
	.tkinfo
        /*0018*/ 	.word	0x00000002
        /*0030*/ 	.string	""
        /*0030*/ 	.string	"ptxas"
        /*0030*/ 	.string	"Cuda compilation tools, release 13.0, V13.0.88"
        /*0030*/ 	.string	"Build cuda_13.0.r13.0/compiler.36424714_0"
        /*0030*/ 	.string	"-arch sm_100 -m 64 "



//--------------------- .note.nv.cuinfo           --------------------------
	.section	.note.nv.cuinfo,"",@"SHT_NOTE"
	.sectionflags	@"SHF_NOTE_NV_CUINFO"
        /*0018*/ 	.short	0x0002
        /*001a*/ 	.short	0x0064
        /*001c*/ 	.short	0x0082
	.zero		2


//--------------------- .nv.info                  --------------------------
	.section	.nv.info,"",@"SHT_CUDA_INFO"
	.align	4


	//----- nvinfo : EIATTR_REGCOUNT
	.align		4
        /*0000*/ 	.byte	0x04, 0x2f
        /*0002*/ 	.short	(.L_1 - .L_0)
	.align		4
.L_0:
        /*0004*/ 	.word	index@(_Z12compute_heatPfS_j)
        /*0008*/ 	.word	0x00000010


	//----- nvinfo : EIATTR_FRAME_SIZE
	.align		4
.L_1:
        /*000c*/ 	.byte	0x04, 0x11
        /*000e*/ 	.short	(.L_3 - .L_2)
	.align		4
.L_2:
        /*0010*/ 	.word	index@(_Z12compute_heatPfS_j)
        /*0014*/ 	.word	0x00000000


	//----- nvinfo : EIATTR_MIN_STACK_SIZE
	.align		4
.L_3:
        /*0018*/ 	.byte	0x04, 0x12
        /*001a*/ 	.short	(.L_5 - .L_4)
	.align		4
.L_4:
        /*001c*/ 	.word	index@(_Z12compute_heatPfS_j)
        /*0020*/ 	.word	0x00000000
.L_5:


//--------------------- .nv.compat                --------------------------
	.section	.nv.compat,"",@"SHT_CUDA_COMPAT_INFO"
	.align	4
        /*0000*/ 	.byte	0x02, 0x09, 0x00, 0x00, 0x02, 0x02, 0x01, 0x00, 0x02, 0x05, 0x05, 0x00, 0x03, 0x07, 0x01, 0x01
        /*0010*/ 	.byte	0x02, 0x03, 0x00, 0x00, 0x02, 0x06, 0x01, 0x00, 0x04, 0x0b, 0x08, 0x00, 0x09, 0x00, 0x00, 0x00
        /*0020*/ 	.byte	0x00, 0x00, 0x00, 0x00


//--------------------- .nv.info._Z12compute_heatPfS_j --------------------------
	.section	.nv.info._Z12compute_heatPfS_j,"",@"SHT_CUDA_INFO"
	.sectionflags	@""
	.align	4


	//----- nvinfo : EIATTR_CUDA_API_VERSION
	.align		4
        /*0000*/ 	.byte	0x04, 0x37
        /*0002*/ 	.short	(.L_7 - .L_6)
.L_6:
        /*0004*/ 	.word	0x00000082


	//----- nvinfo : EIATTR_KPARAM_INFO
	.align		4
.L_7:
        /*0008*/ 	.byte	0x04, 0x17
        /*000a*/ 	.short	(.L_9 - .L_8)
.L_8:
        /*000c*/ 	.word	0x00000000
        /*0010*/ 	.short	0x0002
        /*0012*/ 	.short	0x0010
        /*0014*/ 	.byte	0x00, 0xf0, 0x11, 0x00


	//----- nvinfo : EIATTR_KPARAM_INFO
	.align		4
.L_9:
        /*0018*/ 	.byte	0x04, 0x17
        /*001a*/ 	.short	(.L_11 - .L_10)
.L_10:
        /*001c*/ 	.word	0x00000000
        /*0020*/ 	.short	0x0001
        /*0022*/ 	.short	0x0008
        /*0024*/ 	.byte	0x00, 0xf5, 0x21, 0x00


	//----- nvinfo : EIATTR_KPARAM_INFO
	.align		4
.L_11:
        /*0028*/ 	.byte	0x04, 0x17
        /*002a*/ 	.short	(.L_13 - .L_12)
.L_12:
        /*002c*/ 	.word	0x00000000
        /*0030*/ 	.short	0x0000
        /*0032*/ 	.short	0x0000
        /*0034*/ 	.byte	0x00, 0xf5, 0x21, 0x00


	//----- nvinfo : EIATTR_SPARSE_MMA_MASK
	.align		4
.L_13:
        /*0038*/ 	.byte	0x03, 0x50
        /*003a*/ 	.short	0x0000


	//----- nvinfo : EIATTR_MAXREG_COUNT
	.align		4
        /*003c*/ 	.byte	0x03, 0x1b
        /*003e*/ 	.short	0x00ff


	//----- nvinfo : EIATTR_MERCURY_ISA_VERSION
	.align		4
        /*0040*/ 	.byte	0x03, 0x5f
        /*0042*/ 	.short	0x0101


	//----- nvinfo : EIATTR_VRC_CTA_INIT_COUNT
	.align		4
        /*0044*/ 	.byte	0x02, 0x4a
	.zero		1
	.zero		1


	//----- nvinfo : EIATTR_EXIT_INSTR_OFFSETS
	.align		4
        /*0048*/ 	.byte	0x04, 0x1c
        /*004a*/ 	.short	(.L_15 - .L_14)


	//   ....[0]....
.L_14:
        /*004c*/ 	.word	0x000000f0


	//   ....[1]....
        /*0050*/ 	.word	0x00000290


	//----- nvinfo : EIATTR_CBANK_PARAM_SIZE
	.align		4
.L_15:
        /*0054*/ 	.byte	0x03, 0x19
        /*0056*/ 	.short	0x0014


	//----- nvinfo : EIATTR_PARAM_CBANK
	.align		4
        /*0058*/ 	.byte	0x04, 0x0a
        /*005a*/ 	.short	(.L_17 - .L_16)
	.align		4
.L_16:
        /*005c*/ 	.word	index@(.nv.constant0._Z12compute_heatPfS_j)
        /*0060*/ 	.short	0x0380
        /*0062*/ 	.short	0x0014


	//----- nvinfo : EIATTR_SW_WAR
	.align		4
.L_17:
        /*0064*/ 	.byte	0x04, 0x36
        /*0066*/ 	.short	(.L_19 - .L_18)
.L_18:
        /*0068*/ 	.word	0x00000008
.L_19:


//--------------------- .nv.callgraph             --------------------------
	.section	.nv.callgraph,"",@"SHT_CUDA_CALLGRAPH"
	.align	4
	.sectionentsize	8
	.align		4
        /*0000*/ 	.word	0x00000000
	.align		4
        /*0004*/ 	.word	0xffffffff
	.align		4
        /*0008*/ 	.word	0x00000000
	.align		4
        /*000c*/ 	.word	0xfffffffe
	.align		4
        /*0010*/ 	.word	0x00000000
	.align		4
        /*0014*/ 	.word	0xfffffffd
	.align		4
        /*0018*/ 	.word	0x00000000
	.align		4
        /*001c*/ 	.word	0xfffffffc


//--------------------- .text._Z12compute_heatPfS_j --------------------------
	.section	.text._Z12compute_heatPfS_j,"ax",@progbits
	.align	128
        .global         _Z12compute_heatPfS_j
        .type           _Z12compute_heatPfS_j,@function
        .size           _Z12compute_heatPfS_j,(.L_x_1 - _Z12compute_heatPfS_j)
        .other          _Z12compute_heatPfS_j,@"STO_CUDA_ENTRY STV_DEFAULT"
_Z12compute_heatPfS_j:
.text._Z12compute_heatPfS_j:
[----:B------:R-:W-:Y:S01]  /*0000*/  LDC R1, c[0x0][0x37c] ;  /* 0x0000df00ff017b82 */ /* 0x000fe20000000800 */
[----:B------:R-:W0:Y:S07]  /*0010*/  S2R R3, SR_TID.Y ;  /* 0x0000000000037919 */ /* 0x000e2e0000002200 */
[----:B------:R-:W0:Y:S01]  /*0020*/  S2UR UR4, SR_CTAID.Y ;  /* 0x00000000000479c3 */ /* 0x000e220000002600 */
[----:B------:R-:W1:Y:S07]  /*0030*/  S2R R5, SR_TID.X ;  /* 0x0000000000057919 */ /* 0x000e6e0000002100 */
[----:B------:R-:W0:Y:S08]  /*0040*/  LDC R0, c[0x0][0x364] ;  /* 0x0000d900ff007b82 */ /* 0x000e300000000800 */
[----:B------:R-:W2:Y:S08]  /*0050*/  LDC R13, c[0x0][0x390] ;  /* 0x0000e400ff0d7b82 */ /* 0x000eb00000000800 */
[----:B------:R-:W1:Y:S08]  /*0060*/  S2UR UR5, SR_CTAID.X ;  /* 0x00000000000579c3 */ /* 0x000e700000002500 */
[----:B------:R-:W1:Y:S01]  /*0070*/  LDC R4, c[0x0][0x360] ;  /* 0x0000d800ff047b82 */ /* 0x000e620000000800 */
[----:B0-----:R-:W-:Y:S01]  /*0080*/  IMAD R0, R0, UR4, R3 ;  /* 0x0000000400007c24 */ /* 0x001fe2000f8e0203 */
[----:B--2---:R-:W-:-:S04]  /*0090*/  IADD3 R3, PT, PT, R13, -0x1, RZ ;  /* 0xffffffff0d037810 */ /* 0x004fc80007ffe0ff */
[----:B------:R-:W-:-:S04]  /*00a0*/  ISETP.GE.U32.AND P0, PT, R0, R3, PT ;  /* 0x000000030000720c */ /* 0x000fc80003f06070 */
[----:B------:R-:W-:Y:S01]  /*00b0*/  ISETP.EQ.OR P0, PT, R0, RZ, P0 ;  /* 0x000000ff0000720c */ /* 0x000fe20000702670 */
[----:B-1----:R-:W-:-:S05]  /*00c0*/  IMAD R4, R4, UR5, R5 ;  /* 0x0000000504047c24 */ /* 0x002fca000f8e0205 */
[----:B------:R-:W-:-:S04]  /*00d0*/  ISETP.LT.OR P0, PT, R4, 0x1, P0 ;  /* 0x000000010400780c */ /* 0x000fc80000701670 */
[----:B------:R-:W-:-:S13]  /*00e0*/  ISETP.GE.U32.OR P0, PT, R4, R3, P0 ;  /* 0x000000030400720c */ /* 0x000fda0000706470 */
[----:B------:R-:W-:Y:S05]  /*00f0*/  @P0 EXIT ;  /* 0x000000000000094d */ /* 0x000fea0003800000 */
[----:B------:R-:W0:Y:S01]  /*0100*/  LDC.64 R2, c[0x0][0x388] ;  /* 0x0000e200ff027b82 */ /* 0x000e220000000a00 */
[----:B------:R-:W-:Y:S01]  /*0110*/  IADD3 R0, PT, PT, R0, -0x1, RZ ;  /* 0xffffffff00007810 */ /* 0x000fe20007ffe0ff */
[----:B------:R-:W1:Y:S04]  /*0120*/  LDCU.64 UR4, c[0x0][0x358] ;  /* 0x00006b00ff0477ac */ /* 0x000e680008000a00 */
[----:B------:R-:W-:-:S05]  /*0130*/  IMAD R5, R0, R13, RZ ;  /* 0x0000000d00057224 */ /* 0x000fca00078e02ff */
[-C--:B------:R-:W-:Y:S02]  /*0140*/  LEA R7, R13, R5.reuse, 0x1 ;  /* 0x000000050d077211 */ /* 0x080fe400078e08ff */
[C---:B------:R-:W-:Y:S02]  /*0150*/  IADD3 R5, PT, PT, R4.reuse, R5, RZ ;  /* 0x0000000504057210 */ /* 0x040fe40007ffe0ff */
[C---:B------:R-:W-:Y:S02]  /*0160*/  IADD3 R13, PT, PT, R4.reuse, -R13, R7 ;  /* 0x8000000d040d7210 */ /* 0x040fe40007ffe007 */
[----:B------:R-:W-:Y:S02]  /*0170*/  IADD3 R7, PT, PT, R4, R7, RZ ;  /* 0x0000000704077210 */ /* 0x000fe40007ffe0ff */
[C---:B------:R-:W-:Y:S02]  /*0180*/  IADD3 R9, PT, PT, R13.reuse, -0x1, RZ ;  /* 0xffffffff0d097810 */ /* 0x040fe40007ffe0ff */
[----:B------:R-:W-:Y:S01]  /*0190*/  IADD3 R11, PT, PT, R13, 0x1, RZ ;  /* 0x000000010d0b7810 */ /* 0x000fe20007ffe0ff */
[----:B0-----:R-:W-:-:S04]  /*01a0*/  IMAD.WIDE.U32 R4, R5, 0x4, R2 ;  /* 0x0000000405047825 */ /* 0x001fc800078e0002 */
[--C-:B------:R-:W-:Y:S02]  /*01b0*/  IMAD.WIDE.U32 R6, R7, 0x4, R2.reuse ;  /* 0x0000000407067825 */ /* 0x100fe400078e0002 */
[----:B-1----:R-:W2:Y:S02]  /*01c0*/  LDG.E R4, desc[UR4][R4.64] ;  /* 0x0000000404047981 */ /* 0x002ea4000c1e1900 */
[--C-:B------:R-:W-:Y:S02]  /*01d0*/  IMAD.WIDE.U32 R8, R9, 0x4, R2.reuse ;  /* 0x0000000409087825 */ /* 0x100fe400078e0002 */
[----:B------:R-:W2:Y:S02]  /*01e0*/  LDG.E R7, desc[UR4][R6.64] ;  /* 0x0000000406077981 */ /* 0x000ea4000c1e1900 */
[----:B------:R-:W-:Y:S02]  /*01f0*/  IMAD.WIDE.U32 R2, R11, 0x4, R2 ;  /* 0x000000040b027825 */ /* 0x000fe400078e0002 */
[----:B------:R-:W3:Y:S01]  /*0200*/  LDG.E R9, desc[UR4][R8.64] ;  /* 0x0000000408097981 */ /* 0x000ee2000c1e1900 */
[----:B------:R-:W0:Y:S03]  /*0210*/  LDC.64 R10, c[0x0][0x380] ;  /* 0x0000e000ff0a7b82 */ /* 0x000e260000000a00 */
[----:B------:R-:W4:Y:S01]  /*0220*/  LDG.E R3, desc[UR4][R2.64] ;  /* 0x0000000402037981 */ /* 0x000f22000c1e1900 */
[----:B--2---:R-:W-:Y:S01]  /*0230*/  FADD R0, R4, R7 ;  /* 0x0000000704007221 */ /* 0x004fe20000000000 */
[----:B0-----:R-:W-:-:S04]  /*0240*/  IMAD.WIDE.U32 R4, R13, 0x4, R10 ;  /* 0x000000040d047825 */ /* 0x001fc800078e000a */
[----:B---3--:R-:W-:-:S04]  /*0250*/  FADD R0, R0, R9 ;  /* 0x0000000900007221 */ /* 0x008fc80000000000 */
[----:B----4-:R-:W-:-:S04]  /*0260*/  FADD R0, R0, R3 ;  /* 0x0000000300007221 */ /* 0x010fc80000000000 */
[----:B------:R-:W-:-:S05]  /*0270*/  FMUL R11, R0, 0.25 ;  /* 0x3e800000000b7820 */ /* 0x000fca0000400000 */
[----:B------:R-:W-:Y:S01]  /*0280*/  STG.E desc[UR4][R4.64], R11 ;  /* 0x0000000b04007986 */ /* 0x000fe2000c101904 */
[----:B------:R-:W-:Y:S05]  /*0290*/  EXIT ;  /* 0x000000000000794d */ /* 0x000fea0003800000 */
.L_x_0:
[----:B------:R-:W-:-:S00]  /*02a0*/  BRA `(.L_x_0) ;  /* 0xfffffffc00fc7947 */ /* 0x000fc0000383ffff */
[----:B------:R-:W-:-:S00]  /*02b0*/  NOP ;  /* 0x0000000000007918 */ /* 0x000fc00000000000 */
        /* <DEDUP_REMOVED lines=12> */
.L_x_1:


//--------------------- .nv.shared.reserved.0     --------------------------
	.section	.nv.shared.reserved.0,"aw",@nobits
	.weak		__nv_reservedSMEM_offset_0_alias
	.size		__nv_reservedSMEM_offset_0_alias, 0, 64
	.other		__nv_reservedSMEM_offset_0_alias,@"STO_CUDA_RESERVED_SHARED STV_DEFAULT"
__nv_reservedSMEM_offset_0_alias:
	.zero		0
	.zero		64


//--------------------- .nv.constant0._Z12compute_heatPfS_j --------------------------
	.section	.nv.constant0._Z12compute_heatPfS_j,"a",@progbits
	.sectionflags	@""
	.align	4
.nv.constant0._Z12compute_heatPfS_j:
	.zero		916


//--------------------- SYMBOLS --------------------------

	.type		.nv.reservedSmem.offset0,@object
	.size		.nv.reservedSmem.offset0,0x4
